//
// Generated by NVIDIA NVVM Compiler
//
// Compiler Build ID: CL-36424714
// Cuda compilation tools, release 13.0, V13.0.88
// Based on NVVM 20.0.0
//

.version 9.0
.target sm_100
.address_size 64

	// .globl	_Z17testMathFunctionsPc

.visible .entry _Z17testMathFunctionsPc(
	.param .u64 .ptr .align 1 _Z17testMathFunctionsPc_param_0
)
{
	.reg .pred 	%p<3>;
	.reg .b16 	%rs<5>;
	.reg .b32 	%f<5>;
	.reg .b64 	%rd<3>;

	ld.param.u64 	%rd1, [_Z17testMathFunctionsPc_param_0];
	cvta.to.global.u64 	%rd2, %rd1;
	mov.f32 	%f1, 0f4048F5C3;
	// begin inline asm
	{  cvt.rn.bf16.f32 %rs1, %f1;}

	// end inline asm
	// begin inline asm
	{ cvt.f32.bf16 %f2, %rs1;}

	// end inline asm
	setp.eq.s16 	%p1, %rs1, 16457;
	selp.u16 	%rs3, 1, 0, %p1;
	st.global.u8 	[%rd2], %rs3;
	add.f32 	%f3, %f2, 0fC048F5C3;
	abs.f32 	%f4, %f3;
	setp.lt.f32 	%p2, %f4, 0f3D4CCCCD;
	selp.u16 	%rs4, 1, 0, %p2;
	st.global.u8 	[%rd2+1], %rs4;
	ret;

}


// ===== COMPILED SASS (sm_100) =====

	.target	sm_100

	.elftype	@"ET_EXEC"


//--------------------- .note.nv.tkinfo           --------------------------
	.section	.note.nv.tkinfo,"",@"SHT_NOTE"
	.sectionflags	@"SHF_NOTE_NV_TKINFO"
	.tkinfo
        /*0018*/ 	.word	0x00000002
        /*0030*/ 	.string	""
        /*0030*/ 	.string	"ptxas"
        /*0030*/ 	.string	"Cuda compilation tools, release 13.0, V13.0.88"
        /*0030*/ 	.string	"Build cuda_13.0.r13.0/compiler.36424714_0"
        /*0030*/ 	.string	"-arch sm_100 -m 64 "



//--------------------- .note.nv.cuinfo           --------------------------
	.section	.note.nv.cuinfo,"",@"SHT_NOTE"
	.sectionflags	@"SHF_NOTE_NV_CUINFO"
        /*0018*/ 	.short	0x0002
        /*001a*/ 	.short	0x0064
        /*001c*/ 	.short	0x0082
	.zero		2


//--------------------- .nv.info                  --------------------------
	.section	.nv.info,"",@"SHT_CUDA_INFO"
	.align	4


	//----- nvinfo : EIATTR_REGCOUNT
	.align		4
        /*0000*/ 	.byte	0x04, 0x2f
        /*0002*/ 	.short	(.L_1 - .L_0)
	.align		4
.L_0:
        /*0004*/ 	.word	index@(_Z17testMathFunctionsPc)
        /*0008*/ 	.word	0x00000006


	//----- nvinfo : EIATTR_FRAME_SIZE
	.align		4
.L_1:
        /*000c*/ 	.byte	0x04, 0x11
        /*000e*/ 	.short	(.L_3 - .L_2)
	.align		4
.L_2:
        /*0010*/ 	.word	index@(_Z17testMathFunctionsPc)
        /*0014*/ 	.word	0x00000000


	//----- nvinfo : EIATTR_MIN_STACK_SIZE
	.align		4
.L_3:
        /*0018*/ 	.byte	0x04, 0x12
        /*001a*/ 	.short	(.L_5 - .L_4)
	.align		4
.L_4:
        /*001c*/ 	.word	index@(_Z17testMathFunctionsPc)
        /*0020*/ 	.word	0x00000000
.L_5:


//--------------------- .nv.compat                --------------------------
	.section	.nv.compat,"",@"SHT_CUDA_COMPAT_INFO"
	.align	4
        /*0000*/ 	.byte	0x02, 0x09, 0x00, 0x00, 0x02, 0x02, 0x01, 0x00, 0x02, 0x05, 0x05, 0x00, 0x03, 0x07, 0x01, 0x01
        /*0010*/ 	.byte	0x02, 0x03, 0x00, 0x00, 0x02, 0x06, 0x01, 0x00, 0x04, 0x0b, 0x08, 0x00, 0x09, 0x00, 0x00, 0x00
        /*0020*/ 	.byte	0x00, 0x00, 0x00, 0x00


//--------------------- .nv.info._Z17testMathFunctionsPc --------------------------
	.section	.nv.info._Z17testMathFunctionsPc,"",@"SHT_CUDA_INFO"
	.sectionflags	@""
	.align	4


	//----- nvinfo : EIATTR_CUDA_API_VERSION
	.align		4
        /*0000*/ 	.byte	0x04, 0x37
        /*0002*/ 	.short	(.L_7 - .L_6)
.L_6:
        /*0004*/ 	.word	0x00000082


	//----- nvinfo : EIATTR_KPARAM_INFO
	.align		4
.L_7:
        /*0008*/ 	.byte	0x04, 0x17
        /*000a*/ 	.short	(.L_9 - .L_8)
.L_8:
        /*000c*/ 	.word	0x00000000
        /*0010*/ 	.short	0x0000
        /*0012*/ 	.short	0x0000
        /*0014*/ 	.byte	0x00, 0xf5, 0x21, 0x00


	//----- nvinfo : EIATTR_SPARSE_MMA_MASK
	.align		4
.L_9:
        /*0018*/ 	.byte	0x03, 0x50
        /*001a*/ 	.short	0x0000


	//----- nvinfo : EIATTR_MAXREG_COUNT
	.align		4
        /*001c*/ 	.byte	0x03, 0x1b
        /*001e*/ 	.short	0x00ff


	//----- nvinfo : EIATTR_MERCURY_ISA_VERSION
	.align		4
        /*0020*/ 	.byte	0x03, 0x5f
        /*0022*/ 	.short	0x0101


	//----- nvinfo : EIATTR_VRC_CTA_INIT_COUNT
	.align		4
        /*0024*/ 	.byte	0x02, 0x4a
	.zero		1
	.zero		1


	//----- nvinfo : EIATTR_EXIT_INSTR_OFFSETS
	.align		4
        /*0028*/ 	.byte	0x04, 0x1c
        /*002a*/ 	.short	(.L_11 - .L_10)


	//   ....[0]....
.L_10:
        /*002c*/ 	.word	0x00000060


	//----- nvinfo : EIATTR_CBANK_PARAM_SIZE
	.align		4
.L_11:
        /*0030*/ 	.byte	0x03, 0x19
        /*0032*/ 	.short	0x0008


	//----- nvinfo : EIATTR_PARAM_CBANK
	.align		4
        /*0034*/ 	.byte	0x04, 0x0a
        /*0036*/ 	.short	(.L_13 - .L_12)
	.align		4
.L_12:
        /*0038*/ 	.word	index@(.nv.constant0._Z17testMathFunctionsPc)
        /*003c*/ 	.short	0x0380
        /*003e*/ 	.short	0x0008


	//----- nvinfo : EIATTR_SW_WAR
	.align		4
.L_13:
        /*0040*/ 	.byte	0x04, 0x36
        /*0042*/ 	.short	(.L_15 - .L_14)
.L_14:
        /*0044*/ 	.word	0x00000008
.L_15:


//--------------------- .nv.callgraph             --------------------------
	.section	.nv.callgraph,"",@"SHT_CUDA_CALLGRAPH"
	.align	4
	.sectionentsize	8
	.align		4
        /*0000*/ 	.word	0x00000000
	.align		4
        /*0004*/ 	.word	0xffffffff
	.align		4
        /*0008*/ 	.word	0x00000000
	.align		4
        /*000c*/ 	.word	0xfffffffe
	.align		4
        /*0010*/ 	.word	0x00000000
	.align		4
        /*0014*/ 	.word	0xfffffffd
	.align		4
        /*0018*/ 	.word	0x00000000
	.align		4
        /*001c*/ 	.word	0xfffffffc


//--------------------- .text._Z17testMathFunctionsPc --------------------------
	.section	.text._Z17testMathFunctionsPc,"ax",@progbits
	.align	128
        .global         _Z17testMathFunctionsPc
        .type           _Z17testMathFunctionsPc,@function
        .size           _Z17testMathFunctionsPc,(.L_x_1 - _Z17testMathFunctionsPc)
        .other          _Z17testMathFunctionsPc,@"STO_CUDA_ENTRY STV_DEFAULT"
_Z17testMathFunctionsPc:
.text._Z17testMathFunctionsPc:
[----:B------:R-:W-:Y:S08]  /*0000*/  LDC R1, c[0x0][0x37c] ;  /* 0x0000df00ff017b82 */ /* 0x000ff00000000800 */
[----:B------:R-:W0:Y:S01]  /*0010*/  LDC.64 R2, c[0x0][0x380] ;  /* 0x0000e000ff027b82 */ /* 0x000e220000000a00 */
[----:B------:R-:W0:Y:S01]  /*0020*/  LDCU.64 UR4, c[0x0][0x358] ;  /* 0x00006b00ff0477ac */ /* 0x000e220008000a00 */
[----:B------:R-:W-:-:S05]  /*0030*/  HFMA2 R0, -RZ, RZ, 0, 5.9604644775390625e-08 ;  /* 0x00000001ff007431 */ /* 0x000fca00000001ff */
[----:B0-----:R-:W-:Y:S04]  /*0040*/  STG.E.U8 desc[UR4][R2.64], R0 ;  /* 0x0000000002007986 */ /* 0x001fe8000c101104 */
[----:B------:R-:W-:Y:S01]  /*0050*/  STG.E.U8 desc[UR4][R2.64+0x1], R0 ;  /* 0x0000010002007986 */ /* 0x000fe2000c101104 */
[----:B------:R-:W-:Y:S05]  /*0060*/  EXIT ;  /* 0x000000000000794d */ /* 0x000fea0003800000 */
.L_x_0:
[----:B------:R-:W-:-:S00]  /*0070*/  BRA `(.L_x_0) ;  /* 0xfffffffc00fc7947 */ /* 0x000fc0000383ffff */
[----:B------:R-:W-:-:S00]  /*0080*/  NOP ;  /* 0x0000000000007918 */ /* 0x000fc00000000000 */
[----:B------:R-:W-:-:S00]  /*0090*/  NOP ;  /* 0x0000000000007918 */ /* 0x000fc00000000000 */
[----:B------:R-:W-:-:S00]  /*00a0*/  NOP ;  /* 0x0000000000007918 */ /* 0x000fc00000000000 */
[----:B------:R-:W-:-:S00]  /*00b0*/  NOP ;  /* 0x0000000000007918 */ /* 0x000fc00000000000 */
[----:B------:R-:W-:-:S00]  /*00c0*/  NOP ;  /* 0x0000000000007918 */ /* 0x000fc00000000000 */
[----:B------:R-:W-:-:S00]  /*00d0*/  NOP ;  /* 0x0000000000007918 */ /* 0x000fc00000000000 */
[----:B------:R-:W-:-:S00]  /*00e0*/  NOP ;  /* 0x0000000000007918 */ /* 0x000fc00000000000 */
[----:B------:R-:W-:-:S00]  /*00f0*/  NOP ;  /* 0x0000000000007918 */ /* 0x000fc00000000000 */
.L_x_1:


//--------------------- .nv.shared.reserved.0     --------------------------
	.section	.nv.shared.reserved.0,"aw",@nobits
	.weak		__nv_reservedSMEM_offset_0_alias
	.size		__nv_reservedSMEM_offset_0_alias, 0, 64
	.other		__nv_reservedSMEM_offset_0_alias,@"STO_CUDA_RESERVED_SHARED STV_DEFAULT"
__nv_reservedSMEM_offset_0_alias:
	.zero		0
	.zero		64


//--------------------- .nv.constant0._Z17testMathFunctionsPc --------------------------
	.section	.nv.constant0._Z17testMathFunctionsPc,"a",@progbits
	.sectionflags	@""
	.align	4
.nv.constant0._Z17testMathFunctionsPc:
	.zero		904


//--------------------- SYMBOLS --------------------------

	.type		.nv.reservedSmem.offset0,@object
	.size		.nv.reservedSmem.offset0,0x4
